	.headerflags	@"EF_CUDA_TEXMODE_UNIFIED EF_CUDA_64BIT_ADDRESS EF_CUDA_ACCELERATORS EF_CUDA_SM90 EF_CUDA_VIRTUAL_SM(EF_CUDA_SM90)"
	.elftype	@"ET_EXEC"


//--------------------- .nv.info                  --------------------------
	.section	.nv.info,"",@"SHT_CUDA_INFO"
	.align	4


	//----- nvinfo : EIATTR_REGCOUNT
	.align		4
        /*0000*/ 	.byte	0x04, 0x2f
        /*0002*/ 	.short	(.L_1 - .L_0)
	.align		4
.L_0:
        /*0004*/ 	.word	index@(triton_poi_fused_repeat_sub_2)
        /*0008*/ 	.word	0x0000001a


	//----- nvinfo : EIATTR_MIN_STACK_SIZE
	.align		4
.L_1:
        /*000c*/ 	.byte	0x04, 0x12
        /*000e*/ 	.short	(.L_3 - .L_2)
	.align		4
.L_2:
        /*0010*/ 	.word	index@(triton_poi_fused_repeat_sub_2)
        /*0014*/ 	.word	0x00000000


	//----- nvinfo : EIATTR_FRAME_SIZE
	.align		4
.L_3:
        /*0018*/ 	.byte	0x04, 0x11
        /*001a*/ 	.short	(.L_5 - .L_4)
	.align		4
.L_4:
        /*001c*/ 	.word	index@(triton_poi_fused_repeat_sub_2)
        /*0020*/ 	.word	0x00000000


	//----- nvinfo : EIATTR_MIN_STACK_SIZE
	.align		4
.L_5:
        /*0024*/ 	.byte	0x04, 0x12
        /*0026*/ 	.short	(.L_7 - .L_6)
	.align		4
.L_6:
        /*0028*/ 	.word	index@(triton_poi_fused_repeat_sub_2)
        /*002c*/ 	.word	0x00000000
.L_7:


//--------------------- .nv.info.triton_poi_fused_repeat_sub_2 --------------------------
	.section	.nv.info.triton_poi_fused_repeat_sub_2,"",@"SHT_CUDA_INFO"
	.sectionflags	@""
	.align	4


	//----- nvinfo : EIATTR_CUDA_API_VERSION
	.align		4
        /*0000*/ 	.byte	0x04, 0x37
        /*0002*/ 	.short	(.L_9 - .L_8)
.L_8:
        /*0004*/ 	.word	0x0000007c


	//----- nvinfo : EIATTR_KPARAM_INFO
	.align		4
.L_9:
        /*0008*/ 	.byte	0x04, 0x17
        /*000a*/ 	.short	(.L_11 - .L_10)
.L_10:
        /*000c*/ 	.word	0x00000000
        /*0010*/ 	.short	0x0002
        /*0012*/ 	.short	0x0010
        /*0014*/ 	.byte	0x00, 0xf0, 0x11, 0x00


	//----- nvinfo : EIATTR_KPARAM_INFO
	.align		4
.L_11:
        /*0018*/ 	.byte	0x04, 0x17
        /*001a*/ 	.short	(.L_13 - .L_12)
.L_12:
        /*001c*/ 	.word	0x00000000
        /*0020*/ 	.short	0x0001
        /*0022*/ 	.short	0x0008
        /*0024*/ 	.byte	0x00, 0xf4, 0x21, 0x00


	//----- nvinfo : EIATTR_KPARAM_INFO
	.align		4
.L_13:
        /*0028*/ 	.byte	0x04, 0x17
        /*002a*/ 	.short	(.L_15 - .L_14)
.L_14:
        /*002c*/ 	.word	0x00000000
        /*0030*/ 	.short	0x0000
        /*0032*/ 	.short	0x0000
        /*0034*/ 	.byte	0x00, 0xf4, 0x21, 0x00


	//----- nvinfo : EIATTR_SPARSE_MMA_MASK
	.align		4
.L_15:
        /*0038*/ 	.byte	0x03, 0x50
        /*003a*/ 	.short	0x0000


	//----- nvinfo : EIATTR_MAXREG_COUNT
	.align		4
        /*003c*/ 	.byte	0x03, 0x1b
        /*003e*/ 	.short	0x00ff


	//----- nvinfo : EIATTR_EXIT_INSTR_OFFSETS
	.align		4
        /*0040*/ 	.byte	0x04, 0x1c
        /*0042*/ 	.short	(.L_17 - .L_16)


	//   ....[0]....
.L_16:
        /*0044*/ 	.word	0x000002c0


	//   ....[1]....
        /*0048*/ 	.word	0x000002e0


	//----- nvinfo : EIATTR_REQNTID
	.align		4
.L_17:
        /*004c*/ 	.byte	0x04, 0x10
        /*004e*/ 	.short	(.L_19 - .L_18)
.L_18:
        /*0050*/ 	.word	0x00000020
        /*0054*/ 	.word	0x00000001
        /*0058*/ 	.word	0x00000001


	//----- nvinfo : EIATTR_CBANK_PARAM_SIZE
	.align		4
.L_19:
        /*005c*/ 	.byte	0x03, 0x19
        /*005e*/ 	.short	0x0014


	//----- nvinfo : EIATTR_PARAM_CBANK
	.align		4
        /*0060*/ 	.byte	0x04, 0x0a
        /*0062*/ 	.short	(.L_21 - .L_20)
	.align		4
.L_20:
        /*0064*/ 	.word	index@(.nv.constant0.triton_poi_fused_repeat_sub_2)
        /*0068*/ 	.short	0x0210
        /*006a*/ 	.short	0x0014


	//----- nvinfo : EIATTR_SW_WAR
	.align		4
.L_21:
        /*006c*/ 	.byte	0x04, 0x36
        /*006e*/ 	.short	(.L_23 - .L_22)
.L_22:
        /*0070*/ 	.word	0x00000008
.L_23:


//--------------------- .nv.callgraph             --------------------------
	.section	.nv.callgraph,"",@"SHT_CUDA_CALLGRAPH"
	.align	4
	.sectionentsize	8
	.align		4
        /*0000*/ 	.word	0x00000000
	.align		4
        /*0004*/ 	.word	0xffffffff
	.align		4
        /*0008*/ 	.word	0x00000000
	.align		4
        /*000c*/ 	.word	0xfffffffe
	.align		4
        /*0010*/ 	.word	0x00000000
	.align		4
        /*0014*/ 	.word	0xfffffffd
	.align		4
        /*0018*/ 	.word	0x00000000
	.align		4
        /*001c*/ 	.word	0xfffffffc


//--------------------- .text.triton_poi_fused_repeat_sub_2 --------------------------
	.section	.text.triton_poi_fused_repeat_sub_2,"ax",@progbits
	.align	128
        .global         triton_poi_fused_repeat_sub_2
        .type           triton_poi_fused_repeat_sub_2,@function
        .size           triton_poi_fused_repeat_sub_2,(.L_x_1 - triton_poi_fused_repeat_sub_2)
        .other          triton_poi_fused_repeat_sub_2,@"STO_CUDA_ENTRY STV_DEFAULT"
triton_poi_fused_repeat_sub_2:
.text.triton_poi_fused_repeat_sub_2:
[----:B------:R-:W0:Y:S02]  /*0000*/  LDC R1, c[0x0][0x28] ;  /* 0x00000a00ff017b82 */ /* 0x000e240000000800 */
[----:B------:R-:W1:Y:S01]  /*0010*/  S2R R0, SR_TID.X ;  /* 0x0000000000007919 */ /* 0x000e620000002100 */
[----:B------:R-:W2:Y:S01]  /*0020*/  LDC.64 R10, c[0x0][0x210] ;  /* 0x00008400ff0a7b82 */ /* 0x000ea20000000a00 */
[----:B------:R-:W-:Y:S02]  /*0030*/  CS2R R16, SRZ ;  /* 0x0000000000107805 */ /* 0x000fe4000001ff00 */
[----:B------:R-:W-:Y:S01]  /*0040*/  CS2R R18, SRZ ;  /* 0x0000000000127805 */ /* 0x000fe2000001ff00 */
[----:B------:R-:W3:Y:S01]  /*0050*/  S2R R13, SR_CTAID.X ;  /* 0x00000000000d7919 */ /* 0x000ee20000002500 */
[----:B------:R-:W-:Y:S01]  /*0060*/  ULDC.64 UR4, c[0x0][0x208] ;  /* 0x0000820000047ab9 */ /* 0x000fe20000000a00 */
[----:B-1----:R-:W-:Y:S02]  /*0070*/  SHF.L.U32 R0, R0, 0x1, RZ ;  /* 0x0000000100007819 */ /* 0x002fe400000006ff */
[----:B---3--:R-:W-:Y:S02]  /*0080*/  SHF.R.S32.HI R2, RZ, 0x19, R13 ;  /* 0x00000019ff027819 */ /* 0x008fe4000001140d */
[----:B------:R-:W-:-:S02]  /*0090*/  LOP3.LUT R0, R0, 0x3e, RZ, 0xc0, !PT ;  /* 0x0000003e00007812 */ /* 0x000fc400078ec0ff */
[----:B------:R-:W-:Y:S02]  /*00a0*/  SGXT R2, R2, 0x1 ;  /* 0x000000010202781a */ /* 0x000fe40000000200 */
[----:B------:R-:W-:-:S04]  /*00b0*/  LEA R13, R13, R0, 0x6 ;  /* 0x000000000d0d7211 */ /* 0x000fc800078e30ff */
[CC--:B------:R-:W-:Y:S02]  /*00c0*/  LEA.HI R0, R2.reuse, R13.reuse, RZ, 0x2 ;  /* 0x0000000d02007211 */ /* 0x0c0fe400078f10ff */
[-C--:B------:R-:W-:Y:S02]  /*00d0*/  LEA.HI R2, R2, R13.reuse, RZ, 0x4 ;  /* 0x0000000d02027211 */ /* 0x080fe400078f20ff */
[----:B------:R-:W-:Y:S02]  /*00e0*/  LOP3.LUT R0, R0, 0xfffffffc, RZ, 0xc0, !PT ;  /* 0xfffffffc00007812 */ /* 0x000fe400078ec0ff */
[----:B------:R-:W-:Y:S02]  /*00f0*/  LOP3.LUT R2, R2, 0xfffffff0, RZ, 0xc0, !PT ;  /* 0xfffffff002027812 */ /* 0x000fe400078ec0ff */
[----:B------:R-:W-:Y:S02]  /*0100*/  ISETP.GE.AND P0, PT, R13, 0x40, PT ;  /* 0x000000400d00780c */ /* 0x000fe40003f06270 */
[----:B------:R-:W-:-:S05]  /*0110*/  IADD3 R7, R2, R13, -R0 ;  /* 0x0000000d02077210 */ /* 0x000fca0007ffe800 */
[C---:B------:R-:W-:Y:S01]  /*0120*/  VIADD R5, R7.reuse, 0x4 ;  /* 0x0000000407057836 */ /* 0x040fe20000000000 */
[----:B------:R-:W-:Y:S01]  /*0130*/  IADD3 R9, R7, 0x8, RZ ;  /* 0x0000000807097810 */ /* 0x000fe20007ffe0ff */
[----:B--2---:R-:W-:Y:S01]  /*0140*/  IMAD.WIDE R2, R7, 0x4, R10 ;  /* 0x0000000407027825 */ /* 0x004fe200078e020a */
[----:B------:R-:W-:-:S03]  /*0150*/  CS2R R20, SRZ ;  /* 0x0000000000147805 */ /* 0x000fc6000001ff00 */
[--C-:B------:R-:W-:Y:S01]  /*0160*/  IMAD.WIDE R4, R5, 0x4, R10.reuse ;  /* 0x0000000405047825 */ /* 0x100fe200078e020a */
[----:B------:R1:W2:Y:S03]  /*0170*/  @!P0 LDG.E.EL.64 R16, desc[UR4][R2.64] ;  /* 0x0000000402108981 */ /* 0x0002a6000c2e1b00 */
[----:B------:R-:W-:Y:S01]  /*0180*/  VIADD R15, R7, 0xc ;  /* 0x0000000c070f7836 */ /* 0x000fe20000000000 */
[----:B------:R-:W2:Y:S01]  /*0190*/  @!P0 LDG.E.EL.64 R18, desc[UR4][R4.64] ;  /* 0x0000000404128981 */ /* 0x000ea2000c2e1b00 */
[----:B------:R-:W-:Y:S01]  /*01a0*/  IMAD.WIDE R6, R9, 0x4, R10 ;  /* 0x0000000409067825 */ /* 0x000fe200078e020a */
[----:B------:R-:W-:-:S03]  /*01b0*/  CS2R R22, SRZ ;  /* 0x0000000000167805 */ /* 0x000fc6000001ff00 */
[--C-:B------:R-:W-:Y:S01]  /*01c0*/  IMAD.WIDE R8, R15, 0x4, R10.reuse ;  /* 0x000000040f087825 */ /* 0x100fe200078e020a */
[----:B------:R-:W3:Y:S01]  /*01d0*/  @!P0 LDG.E.EL.64 R20, desc[UR4][R6.64] ;  /* 0x0000000406148981 */ /* 0x000ee2000c2e1b00 */
[----:B------:R-:W-:Y:S02]  /*01e0*/  CS2R R14, SRZ ;  /* 0x00000000000e7805 */ /* 0x000fe4000001ff00 */
[----:B-1----:R-:W-:Y:S01]  /*01f0*/  IMAD.WIDE R2, R13, 0x4, R10 ;  /* 0x000000040d027825 */ /* 0x002fe200078e020a */
[----:B------:R-:W4:Y:S01]  /*0200*/  @!P0 LDG.E.EL.64 R22, desc[UR4][R8.64] ;  /* 0x0000000408168981 */ /* 0x000f22000c2e1b00 */
[----:B------:R-:W1:Y:S03]  /*0210*/  LDC.64 R10, c[0x0][0x218] ;  /* 0x00008600ff0a7b82 */ /* 0x000e660000000a00 */
[----:B------:R-:W5:Y:S01]  /*0220*/  @!P0 LDG.E.64 R14, desc[UR4][R2.64] ;  /* 0x00000004020e8981 */ /* 0x000f62000c1e1b00 */
[----:B--2---:R-:W-:Y:S01]  /*0230*/  FADD R5, R18, R16 ;  /* 0x0000001012057221 */ /* 0x004fe20000000000 */
[----:B------:R-:W-:-:S03]  /*0240*/  FADD R0, R19, R17 ;  /* 0x0000001113007221 */ /* 0x000fc60000000000 */
[----:B---3--:R-:W-:Y:S01]  /*0250*/  FADD R5, R5, R20 ;  /* 0x0000001405057221 */ /* 0x008fe20000000000 */
[----:B------:R-:W-:-:S03]  /*0260*/  FADD R0, R0, R21 ;  /* 0x0000001500007221 */ /* 0x000fc60000000000 */
[----:B----4-:R-:W-:Y:S01]  /*0270*/  FADD R7, R5, R22 ;  /* 0x0000001605077221 */ /* 0x010fe20000000000 */
[----:B------:R-:W-:Y:S01]  /*0280*/  FADD R0, R0, R23 ;  /* 0x0000001700007221 */ /* 0x000fe20000000000 */
[----:B-1----:R-:W-:-:S04]  /*0290*/  IMAD.WIDE R4, R13, 0x4, R10 ;  /* 0x000000040d047825 */ /* 0x002fc800078e020a */
[----:B-----5:R-:W-:Y:S01]  /*02a0*/  FFMA R14, R7, -0.25, R14 ;  /* 0xbe800000070e7823 */ /* 0x020fe2000000000e */
[----:B------:R-:W-:Y:S01]  /*02b0*/  FFMA R15, R0, -0.25, R15 ;  /* 0xbe800000000f7823 */ /* 0x000fe2000000000f */
[----:B------:R-:W-:Y:S06]  /*02c0*/  @P0 EXIT ;  /* 0x000000000000094d */ /* 0x000fec0003800000 */
[----:B------:R-:W-:Y:S01]  /*02d0*/  STG.E.64 desc[UR4][R4.64], R14 ;  /* 0x0000000e04007986 */ /* 0x000fe2000c101b04 */
[----:B------:R-:W-:Y:S05]  /*02e0*/  EXIT ;  /* 0x000000000000794d */ /* 0x000fea0003800000 */
.L_x_0:
[----:B------:R-:W-:-:S00]  /*02f0*/  BRA `(.L_x_0) ;  /* 0xfffffffc00fc7947 */ /* 0x000fc0000383ffff */
[----:B------:R-:W-:-:S00]  /*0300*/  NOP ;  /* 0x0000000000007918 */ /* 0x000fc00000000000 */
[----:B------:R-:W-:-:S00]  /*0310*/  NOP ;  /* 0x0000000000007918 */ /* 0x000fc00000000000 */
[----:B------:R-:W-:-:S00]  /*0320*/  NOP ;  /* 0x0000000000007918 */ /* 0x000fc00000000000 */
[----:B------:R-:W-:-:S00]  /*0330*/  NOP ;  /* 0x0000000000007918 */ /* 0x000fc00000000000 */
[----:B------:R-:W-:-:S00]  /*0340*/  NOP ;  /* 0x0000000000007918 */ /* 0x000fc00000000000 */
[----:B------:R-:W-:-:S00]  /*0350*/  NOP ;  /* 0x0000000000007918 */ /* 0x000fc00000000000 */
[----:B------:R-:W-:-:S00]  /*0360*/  NOP ;  /* 0x0000000000007918 */ /* 0x000fc00000000000 */
[----:B------:R-:W-:-:S00]  /*0370*/  NOP ;  /* 0x0000000000007918 */ /* 0x000fc00000000000 */
.L_x_1:


//--------------------- .nv.constant0.triton_poi_fused_repeat_sub_2 --------------------------
	.section	.nv.constant0.triton_poi_fused_repeat_sub_2,"a",@progbits
	.sectionflags	@""
	.align	4
.nv.constant0.triton_poi_fused_repeat_sub_2:
	.zero		548
